//
// Generated by NVIDIA NVVM Compiler
//
// Compiler Build ID: CL-36424714
// Cuda compilation tools, release 13.0, V13.0.88
// Based on NVVM 20.0.0
//

.version 9.0
.target sm_100
.address_size 64

	// .globl	_Z12helloFromGPUv
.extern .func  (.param .b32 func_retval0) vprintf
(
	.param .b64 vprintf_param_0,
	.param .b64 vprintf_param_1
)
;
.global .align 1 .b8 $str[42] = {72, 101, 108, 108, 111, 32, 87, 111, 114, 108, 100, 32, 102, 114, 111, 109, 32, 71, 80, 85, 32, 40, 73, 39, 97, 109, 32, 116, 104, 114, 101, 97, 100, 32, 61, 32, 37, 100, 41, 33, 10};

.visible .entry _Z12helloFromGPUv()
{
	.local .align 8 .b8 	__local_depot0[8];
	.reg .b64 	%SP;
	.reg .b64 	%SPL;
	.reg .b32 	%r<4>;
	.reg .b64 	%rd<5>;

	mov.u64 	%SPL, __local_depot0;
	cvta.local.u64 	%SP, %SPL;
	add.u64 	%rd1, %SP, 0;
	add.u64 	%rd2, %SPL, 0;
	mov.u32 	%r1, %tid.x;
	st.local.u32 	[%rd2], %r1;
	mov.u64 	%rd3, $str;
	cvta.global.u64 	%rd4, %rd3;
	{ // callseq 0, 0
	.param .b64 param0;
	st.param.b64 	[param0], %rd4;
	.param .b64 param1;
	st.param.b64 	[param1], %rd1;
	.param .b32 retval0;
	call.uni (retval0), 
	vprintf, 
	(
	param0, 
	param1
	);
	ld.param.b32 	%r2, [retval0];
	} // callseq 0
	ret;

}


// ===== COMPILED SASS (sm_100) =====

	.target	sm_100

	.elftype	@"ET_EXEC"


//--------------------- .note.nv.tkinfo           --------------------------
	.section	.note.nv.tkinfo,"",@"SHT_NOTE"
	.sectionflags	@"SHF_NOTE_NV_TKINFO"
	.tkinfo
        /*0018*/ 	.word	0x00000002
        /*0030*/ 	.string	""
        /*0030*/ 	.string	"ptxas"
        /*0030*/ 	.string	"Cuda compilation tools, release 13.0, V13.0.88"
        /*0030*/ 	.string	"Build cuda_13.0.r13.0/compiler.36424714_0"
        /*0030*/ 	.string	"-arch sm_100 -m 64 "



//--------------------- .note.nv.cuinfo           --------------------------
	.section	.note.nv.cuinfo,"",@"SHT_NOTE"
	.sectionflags	@"SHF_NOTE_NV_CUINFO"
        /*0018*/ 	.short	0x0002
        /*001a*/ 	.short	0x0064
        /*001c*/ 	.short	0x0082
	.zero		2


//--------------------- .nv.info                  --------------------------
	.section	.nv.info,"",@"SHT_CUDA_INFO"
	.align	4


	//----- nvinfo : EIATTR_REGCOUNT
	.align		4
        /*0000*/ 	.byte	0x04, 0x2f
        /*0002*/ 	.short	(.L_2 - .L_1)
	.align		4
.L_1:
        /*0004*/ 	.word	index@(_Z12helloFromGPUv)
        /*0008*/ 	.word	0x00000018


	//----- nvinfo : EIATTR_FRAME_SIZE
	.align		4
.L_2:
        /*000c*/ 	.byte	0x04, 0x11
        /*000e*/ 	.short	(.L_4 - .L_3)
	.align		4
.L_3:
        /*0010*/ 	.word	index@(_Z12helloFromGPUv)
        /*0014*/ 	.word	0x00000008


	//----- nvinfo : EIATTR_MIN_STACK_SIZE
	.align		4
.L_4:
        /*0018*/ 	.byte	0x04, 0x12
        /*001a*/ 	.short	(.L_6 - .L_5)
	.align		4
.L_5:
        /*001c*/ 	.word	index@(_Z12helloFromGPUv)
        /*0020*/ 	.word	0x00000008
.L_6:


//--------------------- .nv.compat                --------------------------
	.section	.nv.compat,"",@"SHT_CUDA_COMPAT_INFO"
	.align	4
        /*0000*/ 	.byte	0x02, 0x09, 0x00, 0x00, 0x02, 0x02, 0x01, 0x00, 0x02, 0x05, 0x05, 0x00, 0x03, 0x07, 0x01, 0x01
        /*0010*/ 	.byte	0x02, 0x03, 0x00, 0x00, 0x02, 0x06, 0x01, 0x00, 0x04, 0x0b, 0x08, 0x00, 0x09, 0x00, 0x00, 0x00
        /*0020*/ 	.byte	0x00, 0x00, 0x00, 0x00


//--------------------- .nv.info._Z12helloFromGPUv --------------------------
	.section	.nv.info._Z12helloFromGPUv,"",@"SHT_CUDA_INFO"
	.sectionflags	@""
	.align	4


	//----- nvinfo : EIATTR_CUDA_API_VERSION
	.align		4
        /*0000*/ 	.byte	0x04, 0x37
        /*0002*/ 	.short	(.L_8 - .L_7)
.L_7:
        /*0004*/ 	.word	0x00000082


	//----- nvinfo : EIATTR_SPARSE_MMA_MASK
	.align		4
.L_8:
        /*0008*/ 	.byte	0x03, 0x50
        /*000a*/ 	.short	0x0000


	//----- nvinfo : EIATTR_MAXREG_COUNT
	.align		4
        /*000c*/ 	.byte	0x03, 0x1b
        /*000e*/ 	.short	0x00ff


	//----- nvinfo : EIATTR_EXTERNS
	.align		4
        /*0010*/ 	.byte	0x04, 0x0f
        /*0012*/ 	.short	(.L_10 - .L_9)


	//   ....[0]....
	.align		4
.L_9:
        /*0014*/ 	.word	index@(vprintf)


	//----- nvinfo : EIATTR_MERCURY_ISA_VERSION
	.align		4
.L_10:
        /*0018*/ 	.byte	0x03, 0x5f
        /*001a*/ 	.short	0x0101


	//----- nvinfo : EIATTR_VRC_CTA_INIT_COUNT
	.align		4
        /*001c*/ 	.byte	0x02, 0x4a
	.zero		1
	.zero		1


	//----- nvinfo : EIATTR_SYSCALL_OFFSETS
	.align		4
        /*0020*/ 	.byte	0x04, 0x46
        /*0022*/ 	.short	(.L_12 - .L_11)


	//   ....[0]....
.L_11:
        /*0024*/ 	.word	0x000000e0


	//----- nvinfo : EIATTR_EXIT_INSTR_OFFSETS
	.align		4
.L_12:
        /*0028*/ 	.byte	0x04, 0x1c
        /*002a*/ 	.short	(.L_14 - .L_13)


	//   ....[0]....
.L_13:
        /*002c*/ 	.word	0x000000f0


	//----- nvinfo : EIATTR_SW_WAR
	.align		4
.L_14:
        /*0030*/ 	.byte	0x04, 0x36
        /*0032*/ 	.short	(.L_16 - .L_15)
.L_15:
        /*0034*/ 	.word	0x00000008
.L_16:


//--------------------- .nv.callgraph             --------------------------
	.section	.nv.callgraph,"",@"SHT_CUDA_CALLGRAPH"
	.align	4
	.sectionentsize	8
	.align		4
        /*0000*/ 	.word	0x00000000
	.align		4
        /*0004*/ 	.word	0xffffffff
	.align		4
        /*0008*/ 	.word	index@(_Z12helloFromGPUv)
	.align		4
        /*000c*/ 	.word	index@(vprintf)
	.align		4
        /*0010*/ 	.word	0x00000000
	.align		4
        /*0014*/ 	.word	0xfffffffe
	.align		4
        /*0018*/ 	.word	0x00000000
	.align		4
        /*001c*/ 	.word	0xfffffffd
	.align		4
        /*0020*/ 	.word	0x00000000
	.align		4
        /*0024*/ 	.word	0xfffffffc


//--------------------- .nv.constant4             --------------------------
	.section	.nv.constant4,"a",@progbits
	.align	8
	.align		8
.nv.constant4:
        /*0000*/ 	.dword	vprintf
	.align		8
        /*0008*/ 	.dword	$str


//--------------------- .text._Z12helloFromGPUv   --------------------------
	.section	.text._Z12helloFromGPUv,"ax",@progbits
	.align	128
        .global         _Z12helloFromGPUv
        .type           _Z12helloFromGPUv,@function
        .size           _Z12helloFromGPUv,(.L_x_2 - _Z12helloFromGPUv)
        .other          _Z12helloFromGPUv,@"STO_CUDA_ENTRY STV_DEFAULT"
_Z12helloFromGPUv:
.text._Z12helloFromGPUv:
[----:B------:R-:W0:Y:S01]  /*0000*/  LDC R1, c[0x0][0x37c] ;  /* 0x0000df00ff017b82 */ /* 0x000e220000000800 */
[----:B------:R-:W1:Y:S01]  /*0010*/  S2R R8, SR_TID.X ;  /* 0x0000000000087919 */ /* 0x000e620000002100 */
[----:B0-----:R-:W-:Y:S01]  /*0020*/  VIADD R1, R1, 0xfffffff8 ;  /* 0xfffffff801017836 */ /* 0x001fe20000000000 */
[----:B------:R-:W-:Y:S01]  /*0030*/  MOV R0, 0x0 ;  /* 0x0000000000007802 */ /* 0x000fe20000000f00 */
[----:B------:R-:W0:Y:S04]  /*0040*/  LDCU UR4, c[0x0][0x2f8] ;  /* 0x00005f00ff0477ac */ /* 0x000e280008000800 */
[----:B------:R2:W3:Y:S01]  /*0050*/  LDC.64 R2, c[0x4][R0] ;  /* 0x0100000000027b82 */ /* 0x0004e20000000a00 */
[----:B------:R-:W4:Y:S01]  /*0060*/  LDCU.64 UR6, c[0x4][0x8] ;  /* 0x01000100ff0677ac */ /* 0x000f220008000a00 */
[----:B------:R-:W5:Y:S01]  /*0070*/  LDCU UR5, c[0x0][0x2fc] ;  /* 0x00005f80ff0577ac */ /* 0x000f620008000800 */
[----:B0-----:R-:W-:Y:S01]  /*0080*/  IADD3 R6, P0, PT, R1, UR4, RZ ;  /* 0x0000000401067c10 */ /* 0x001fe2000ff1e0ff */
[----:B----4-:R-:W-:Y:S01]  /*0090*/  IMAD.U32 R4, RZ, RZ, UR6 ;  /* 0x00000006ff047e24 */ /* 0x010fe2000f8e00ff */
[----:B------:R-:W-:-:S03]  /*00a0*/  MOV R5, UR7 ;  /* 0x0000000700057c02 */ /* 0x000fc60008000f00 */
[----:B-----5:R-:W-:Y:S01]  /*00b0*/  IMAD.X R7, RZ, RZ, UR5, P0 ;  /* 0x00000005ff077e24 */ /* 0x020fe200080e06ff */
[----:B-1----:R2:W-:Y:S07]  /*00c0*/  STL [R1], R8 ;  /* 0x0000000801007387 */ /* 0x0025ee0000100800 */
[----:B------:R-:W-:-:S07]  /*00d0*/  LEPC R20, `(.L_x_0) ;  /* 0x000000001014794e */ /* 0x000fce0000000000 */
[----:B--23--:R-:W-:Y:S05]  /*00e0*/  CALL.ABS.NOINC R2 ;  /* 0x0000000002007343 */ /* 0x00cfea0003c00000 */
.L_x_0:
[----:B------:R-:W-:Y:S05]  /*00f0*/  EXIT ;  /* 0x000000000000794d */ /* 0x000fea0003800000 */
.L_x_1:
[----:B------:R-:W-:-:S00]  /*0100*/  BRA `(.L_x_1) ;  /* 0xfffffffc00fc7947 */ /* 0x000fc0000383ffff */
[----:B------:R-:W-:-:S00]  /*0110*/  NOP ;  /* 0x0000000000007918 */ /* 0x000fc00000000000 */
        /* <DEDUP_REMOVED lines=14> */
.L_x_2:


//--------------------- .nv.global.init           --------------------------
	.section	.nv.global.init,"aw",@progbits
.nv.global.init:
	.type		$str,@object
	.size		$str,(.L_0 - $str)
$str:
        /*0000*/ 	.byte	0x48, 0x65, 0x6c, 0x6c, 0x6f, 0x20, 0x57, 0x6f, 0x72, 0x6c, 0x64, 0x20, 0x66, 0x72, 0x6f, 0x6d
        /*0010*/ 	.byte	0x20, 0x47, 0x50, 0x55, 0x20, 0x28, 0x49, 0x27, 0x61, 0x6d, 0x20, 0x74, 0x68, 0x72, 0x65, 0x61
        /*0020*/ 	.byte	0x64, 0x20, 0x3d, 0x20, 0x25, 0x64, 0x29, 0x21, 0x0a, 0x00
.L_0:


//--------------------- .nv.shared.reserved.0     --------------------------
	.section	.nv.shared.reserved.0,"aw",@nobits
	.weak		__nv_reservedSMEM_offset_0_alias
	.size		__nv_reservedSMEM_offset_0_alias, 0, 64
	.other		__nv_reservedSMEM_offset_0_alias,@"STO_CUDA_RESERVED_SHARED STV_DEFAULT"
__nv_reservedSMEM_offset_0_alias:
	.zero		0
	.zero		64


//--------------------- .nv.constant0._Z12helloFromGPUv --------------------------
	.section	.nv.constant0._Z12helloFromGPUv,"a",@progbits
	.sectionflags	@""
	.align	4
.nv.constant0._Z12helloFromGPUv:
	.zero		896


//--------------------- SYMBOLS --------------------------

	.type		.nv.reservedSmem.offset0,@object
	.size		.nv.reservedSmem.offset0,0x4
	.type		vprintf,@function
